//
// Generated by NVIDIA NVVM Compiler
//
// Compiler Build ID: CL-30672275
// Cuda compilation tools, release 11.5, V11.5.119
// Based on NVVM 7.0.1
//

.version 7.5
.target sm_52
.address_size 64

	// .globl	_Z9my_kernelv
.extern .func  (.param .b32 func_retval0) vprintf
(
	.param .b64 vprintf_param_0,
	.param .b64 vprintf_param_1
)
;
.global .align 1 .b8 $str[23] = {72, 101, 108, 108, 111, 32, 119, 111, 114, 108, 100, 32, 102, 114, 111, 109, 32, 71, 80, 85, 33, 10, 0};

.visible .entry _Z9my_kernelv()
{
	.reg .b32 	%r<2>;
	.reg .b64 	%rd<4>;


	mov.u64 	%rd1, $str;
	cvta.global.u64 	%rd2, %rd1;
	mov.u64 	%rd3, 0;
	{ // callseq 0, 0
	.reg .b32 temp_param_reg;
	.param .b64 param0;
	st.param.b64 	[param0+0], %rd2;
	.param .b64 param1;
	st.param.b64 	[param1+0], %rd3;
	.param .b32 retval0;
	call.uni (retval0), 
	vprintf, 
	(
	param0, 
	param1
	);
	ld.param.b32 	%r1, [retval0+0];
	} // callseq 0
	ret;

}



// ===== COMPILED SASS (sm_100) =====

	.target	sm_100

	.elftype	@"ET_EXEC"


//--------------------- .note.nv.tkinfo           --------------------------
	.section	.note.nv.tkinfo,"",@"SHT_NOTE"
	.sectionflags	@"SHF_NOTE_NV_TKINFO"
	.tkinfo
        /*0018*/ 	.word	0x00000002
        /*0030*/ 	.string	""
        /*0030*/ 	.string	"ptxas"
        /*0030*/ 	.string	"Cuda compilation tools, release 13.0, V13.0.88"
        /*0030*/ 	.string	"Build cuda_13.0.r13.0/compiler.36424714_0"
        /*0030*/ 	.string	"-arch sm_100 "



//--------------------- .note.nv.cuinfo           --------------------------
	.section	.note.nv.cuinfo,"",@"SHT_NOTE"
	.sectionflags	@"SHF_NOTE_NV_CUINFO"
        /*0018*/ 	.short	0x0002
        /*001a*/ 	.short	0x0034
        /*001c*/ 	.short	0x0082
	.zero		2


//--------------------- .nv.info                  --------------------------
	.section	.nv.info,"",@"SHT_CUDA_INFO"
	.align	4


	//----- nvinfo : EIATTR_REGCOUNT
	.align		4
        /*0000*/ 	.byte	0x04, 0x2f
        /*0002*/ 	.short	(.L_2 - .L_1)
	.align		4
.L_1:
        /*0004*/ 	.word	index@(_Z9my_kernelv)
        /*0008*/ 	.word	0x00000018


	//----- nvinfo : EIATTR_FRAME_SIZE
	.align		4
.L_2:
        /*000c*/ 	.byte	0x04, 0x11
        /*000e*/ 	.short	(.L_4 - .L_3)
	.align		4
.L_3:
        /*0010*/ 	.word	index@(_Z9my_kernelv)
        /*0014*/ 	.word	0x00000000


	//----- nvinfo : EIATTR_MIN_STACK_SIZE
	.align		4
.L_4:
        /*0018*/ 	.byte	0x04, 0x12
        /*001a*/ 	.short	(.L_6 - .L_5)
	.align		4
.L_5:
        /*001c*/ 	.word	index@(_Z9my_kernelv)
        /*0020*/ 	.word	0x00000000
.L_6:


//--------------------- .nv.compat                --------------------------
	.section	.nv.compat,"",@"SHT_CUDA_COMPAT_INFO"
	.align	4
        /*0000*/ 	.byte	0x02, 0x09, 0x00, 0x00, 0x02, 0x02, 0x01, 0x00, 0x02, 0x05, 0x05, 0x00, 0x03, 0x07, 0x01, 0x01
        /*0010*/ 	.byte	0x02, 0x03, 0x00, 0x00, 0x02, 0x06, 0x01, 0x00, 0x04, 0x0b, 0x08, 0x00, 0x09, 0x00, 0x00, 0x00
        /*0020*/ 	.byte	0x00, 0x00, 0x00, 0x00


//--------------------- .nv.info._Z9my_kernelv    --------------------------
	.section	.nv.info._Z9my_kernelv,"",@"SHT_CUDA_INFO"
	.sectionflags	@""
	.align	4


	//----- nvinfo : EIATTR_CUDA_API_VERSION
	.align		4
        /*0000*/ 	.byte	0x04, 0x37
        /*0002*/ 	.short	(.L_8 - .L_7)
.L_7:
        /*0004*/ 	.word	0x00000082


	//----- nvinfo : EIATTR_SPARSE_MMA_MASK
	.align		4
.L_8:
        /*0008*/ 	.byte	0x03, 0x50
        /*000a*/ 	.short	0x0000


	//----- nvinfo : EIATTR_MAXREG_COUNT
	.align		4
        /*000c*/ 	.byte	0x03, 0x1b
        /*000e*/ 	.short	0x00ff


	//----- nvinfo : EIATTR_EXTERNS
	.align		4
        /*0010*/ 	.byte	0x04, 0x0f
        /*0012*/ 	.short	(.L_10 - .L_9)


	//   ....[0]....
	.align		4
.L_9:
        /*0014*/ 	.word	index@(vprintf)


	//----- nvinfo : EIATTR_MERCURY_ISA_VERSION
	.align		4
.L_10:
        /*0018*/ 	.byte	0x03, 0x5f
        /*001a*/ 	.short	0x0101


	//----- nvinfo : EIATTR_VRC_CTA_INIT_COUNT
	.align		4
        /*001c*/ 	.byte	0x02, 0x4a
	.zero		1
	.zero		1


	//----- nvinfo : EIATTR_SYSCALL_OFFSETS
	.align		4
        /*0020*/ 	.byte	0x04, 0x46
        /*0022*/ 	.short	(.L_12 - .L_11)


	//   ....[0]....
.L_11:
        /*0024*/ 	.word	0x00000080


	//----- nvinfo : EIATTR_EXIT_INSTR_OFFSETS
	.align		4
.L_12:
        /*0028*/ 	.byte	0x04, 0x1c
        /*002a*/ 	.short	(.L_14 - .L_13)


	//   ....[0]....
.L_13:
        /*002c*/ 	.word	0x00000090


	//----- nvinfo : EIATTR_SW_WAR
	.align		4
.L_14:
        /*0030*/ 	.byte	0x04, 0x36
        /*0032*/ 	.short	(.L_16 - .L_15)
.L_15:
        /*0034*/ 	.word	0x00000008
.L_16:


//--------------------- .nv.callgraph             --------------------------
	.section	.nv.callgraph,"",@"SHT_CUDA_CALLGRAPH"
	.align	4
	.sectionentsize	8
	.align		4
        /*0000*/ 	.word	0x00000000
	.align		4
        /*0004*/ 	.word	0xffffffff
	.align		4
        /*0008*/ 	.word	index@(_Z9my_kernelv)
	.align		4
        /*000c*/ 	.word	index@(vprintf)
	.align		4
        /*0010*/ 	.word	0x00000000
	.align		4
        /*0014*/ 	.word	0xfffffffe
	.align		4
        /*0018*/ 	.word	0x00000000
	.align		4
        /*001c*/ 	.word	0xfffffffd
	.align		4
        /*0020*/ 	.word	0x00000000
	.align		4
        /*0024*/ 	.word	0xfffffffc


//--------------------- .nv.constant4             --------------------------
	.section	.nv.constant4,"a",@progbits
	.align	8
	.align		8
.nv.constant4:
        /*0000*/ 	.dword	vprintf
	.align		8
        /*0008*/ 	.dword	$str


//--------------------- .text._Z9my_kernelv       --------------------------
	.section	.text._Z9my_kernelv,"ax",@progbits
	.align	128
        .global         _Z9my_kernelv
        .type           _Z9my_kernelv,@function
        .size           _Z9my_kernelv,(.L_x_2 - _Z9my_kernelv)
        .other          _Z9my_kernelv,@"STO_CUDA_ENTRY STV_DEFAULT"
_Z9my_kernelv:
.text._Z9my_kernelv:
[----:B------:R-:W0:Y:S01]  /*0000*/  LDC R1, c[0x0][0x37c] ;  /* 0x0000df00ff017b82 */ /* 0x000e220000000800 */
[----:B------:R-:W-:Y:S01]  /*0010*/  MOV R0, 0x0 ;  /* 0x0000000000007802 */ /* 0x000fe20000000f00 */
[----:B------:R-:W1:Y:S01]  /*0020*/  LDCU.64 UR4, c[0x4][0x8] ;  /* 0x01000100ff0477ac */ /* 0x000e620008000a00 */
[----:B------:R-:W-:-:S05]  /*0030*/  CS2R R6, SRZ ;  /* 0x0000000000067805 */ /* 0x000fca000001ff00 */
[----:B------:R2:W3:Y:S01]  /*0040*/  LDC.64 R2, c[0x4][R0] ;  /* 0x0100000000027b82 */ /* 0x0004e20000000a00 */
[----:B-1----:R-:W-:Y:S02]  /*0050*/  IMAD.U32 R4, RZ, RZ, UR4 ;  /* 0x00000004ff047e24 */ /* 0x002fe4000f8e00ff */
[----:B--2---:R-:W-:-:S07]  /*0060*/  IMAD.U32 R5, RZ, RZ, UR5 ;  /* 0x00000005ff057e24 */ /* 0x004fce000f8e00ff */
[----:B------:R-:W-:-:S07]  /*0070*/  LEPC R20, `(.L_x_0) ;  /* 0x000000001014794e */ /* 0x000fce0000000000 */
[----:B0--3--:R-:W-:Y:S05]  /*0080*/  CALL.ABS.NOINC R2 ;  /* 0x0000000002007343 */ /* 0x009fea0003c00000 */
.L_x_0:
[----:B------:R-:W-:Y:S05]  /*0090*/  EXIT ;  /* 0x000000000000794d */ /* 0x000fea0003800000 */
.L_x_1:
[----:B------:R-:W-:-:S00]  /*00a0*/  BRA `(.L_x_1) ;  /* 0xfffffffc00fc7947 */ /* 0x000fc0000383ffff */
[----:B------:R-:W-:-:S00]  /*00b0*/  NOP ;  /* 0x0000000000007918 */ /* 0x000fc00000000000 */
        /* <DEDUP_REMOVED lines=12> */
.L_x_2:


//--------------------- .nv.global.init           --------------------------
	.section	.nv.global.init,"aw",@progbits
.nv.global.init:
	.type		$str,@object
	.size		$str,(.L_0 - $str)
$str:
        /*0000*/ 	.byte	0x48, 0x65, 0x6c, 0x6c, 0x6f, 0x20, 0x77, 0x6f, 0x72, 0x6c, 0x64, 0x20, 0x66, 0x72, 0x6f, 0x6d
        /*0010*/ 	.byte	0x20, 0x47, 0x50, 0x55, 0x21, 0x0a, 0x00
.L_0:


//--------------------- .nv.shared.reserved.0     --------------------------
	.section	.nv.shared.reserved.0,"aw",@nobits
	.weak		__nv_reservedSMEM_offset_0_alias
	.size		__nv_reservedSMEM_offset_0_alias, 0, 64
	.other		__nv_reservedSMEM_offset_0_alias,@"STO_CUDA_RESERVED_SHARED STV_DEFAULT"
__nv_reservedSMEM_offset_0_alias:
	.zero		0
	.zero		64


//--------------------- .nv.constant0._Z9my_kernelv --------------------------
	.section	.nv.constant0._Z9my_kernelv,"a",@progbits
	.sectionflags	@""
	.align	4
.nv.constant0._Z9my_kernelv:
	.zero		896


//--------------------- SYMBOLS --------------------------

	.type		.nv.reservedSmem.offset0,@object
	.size		.nv.reservedSmem.offset0,0x4
	.type		vprintf,@function
